//
// Generated by NVIDIA NVVM Compiler
//
// Compiler Build ID: CL-36424714
// Cuda compilation tools, release 13.0, V13.0.88
// Based on NVVM 20.0.0
//

.version 9.0
.target sm_100
.address_size 64

	// .globl	_Z13dummy_computePf

.visible .entry _Z13dummy_computePf(
	.param .u64 .ptr .align 1 _Z13dummy_computePf_param_0
)
{
	.reg .pred 	%p<2>;
	.reg .b32 	%r<5>;
	.reg .b32 	%f<3>;
	.reg .b64 	%rd<5>;

	ld.param.u64 	%rd1, [_Z13dummy_computePf_param_0];
	mov.u32 	%r2, %ctaid.x;
	mov.u32 	%r3, %ntid.x;
	mov.u32 	%r4, %tid.x;
	mad.lo.s32 	%r1, %r2, %r3, %r4;
	setp.gt.s32 	%p1, %r1, 1048575;
	@%p1 bra 	$L__BB0_2;
	cvta.to.global.u64 	%rd2, %rd1;
	mul.wide.s32 	%rd3, %r1, 4;
	add.s64 	%rd4, %rd2, %rd3;
	ld.global.f32 	%f1, [%rd4];
	add.f32 	%f2, %f1, %f1;
	st.global.f32 	[%rd4], %f2;
$L__BB0_2:
	ret;

}
	// .globl	_Z29stream_ordered_memory_examplev
.visible .entry _Z29stream_ordered_memory_examplev()
{


	ret;

}
	// .globl	_Z11tma_examplev
.visible .entry _Z11tma_examplev()
{


	ret;

}


// ===== COMPILED SASS (sm_100) =====

	.target	sm_100

	.elftype	@"ET_EXEC"


//--------------------- .note.nv.tkinfo           --------------------------
	.section	.note.nv.tkinfo,"",@"SHT_NOTE"
	.sectionflags	@"SHF_NOTE_NV_TKINFO"
	.tkinfo
        /*0018*/ 	.word	0x00000002
        /*0030*/ 	.string	""
        /*0030*/ 	.string	"ptxas"
        /*0030*/ 	.string	"Cuda compilation tools, release 13.0, V13.0.88"
        /*0030*/ 	.string	"Build cuda_13.0.r13.0/compiler.36424714_0"
        /*0030*/ 	.string	"-arch sm_100 -m 64 "



//--------------------- .note.nv.cuinfo           --------------------------
	.section	.note.nv.cuinfo,"",@"SHT_NOTE"
	.sectionflags	@"SHF_NOTE_NV_CUINFO"
        /*0018*/ 	.short	0x0002
        /*001a*/ 	.short	0x0064
        /*001c*/ 	.short	0x0082
	.zero		2


//--------------------- .nv.info                  --------------------------
	.section	.nv.info,"",@"SHT_CUDA_INFO"
	.align	4


	//----- nvinfo : EIATTR_REGCOUNT
	.align		4
        /*0000*/ 	.byte	0x04, 0x2f
        /*0002*/ 	.short	(.L_1 - .L_0)
	.align		4
.L_0:
        /*0004*/ 	.word	index@(_Z13dummy_computePf)
        /*0008*/ 	.word	0x00000008


	//----- nvinfo : EIATTR_FRAME_SIZE
	.align		4
.L_1:
        /*000c*/ 	.byte	0x04, 0x11
        /*000e*/ 	.short	(.L_3 - .L_2)
	.align		4
.L_2:
        /*0010*/ 	.word	index@(_Z13dummy_computePf)
        /*0014*/ 	.word	0x00000000


	//----- nvinfo : EIATTR_REGCOUNT
	.align		4
.L_3:
        /*0018*/ 	.byte	0x04, 0x2f
        /*001a*/ 	.short	(.L_5 - .L_4)
	.align		4
.L_4:
        /*001c*/ 	.word	index@(_Z29stream_ordered_memory_examplev)
        /*0020*/ 	.word	0x00000004


	//----- nvinfo : EIATTR_FRAME_SIZE
	.align		4
.L_5:
        /*0024*/ 	.byte	0x04, 0x11
        /*0026*/ 	.short	(.L_7 - .L_6)
	.align		4
.L_6:
        /*0028*/ 	.word	index@(_Z29stream_ordered_memory_examplev)
        /*002c*/ 	.word	0x00000000


	//----- nvinfo : EIATTR_REGCOUNT
	.align		4
.L_7:
        /*0030*/ 	.byte	0x04, 0x2f
        /*0032*/ 	.short	(.L_9 - .L_8)
	.align		4
.L_8:
        /*0034*/ 	.word	index@(_Z11tma_examplev)
        /*0038*/ 	.word	0x00000004


	//----- nvinfo : EIATTR_FRAME_SIZE
	.align		4
.L_9:
        /*003c*/ 	.byte	0x04, 0x11
        /*003e*/ 	.short	(.L_11 - .L_10)
	.align		4
.L_10:
        /*0040*/ 	.word	index@(_Z11tma_examplev)
        /*0044*/ 	.word	0x00000000


	//----- nvinfo : EIATTR_MIN_STACK_SIZE
	.align		4
.L_11:
        /*0048*/ 	.byte	0x04, 0x12
        /*004a*/ 	.short	(.L_13 - .L_12)
	.align		4
.L_12:
        /*004c*/ 	.word	index@(_Z11tma_examplev)
        /*0050*/ 	.word	0x00000000


	//----- nvinfo : EIATTR_MIN_STACK_SIZE
	.align		4
.L_13:
        /*0054*/ 	.byte	0x04, 0x12
        /*0056*/ 	.short	(.L_15 - .L_14)
	.align		4
.L_14:
        /*0058*/ 	.word	index@(_Z29stream_ordered_memory_examplev)
        /*005c*/ 	.word	0x00000000


	//----- nvinfo : EIATTR_MIN_STACK_SIZE
	.align		4
.L_15:
        /*0060*/ 	.byte	0x04, 0x12
        /*0062*/ 	.short	(.L_17 - .L_16)
	.align		4
.L_16:
        /*0064*/ 	.word	index@(_Z13dummy_computePf)
        /*0068*/ 	.word	0x00000000
.L_17:


//--------------------- .nv.compat                --------------------------
	.section	.nv.compat,"",@"SHT_CUDA_COMPAT_INFO"
	.align	4
        /*0000*/ 	.byte	0x02, 0x09, 0x00, 0x00, 0x02, 0x02, 0x01, 0x00, 0x02, 0x05, 0x05, 0x00, 0x03, 0x07, 0x01, 0x01
        /*0010*/ 	.byte	0x02, 0x03, 0x00, 0x00, 0x02, 0x06, 0x01, 0x00, 0x04, 0x0b, 0x08, 0x00, 0x09, 0x00, 0x00, 0x00
        /*0020*/ 	.byte	0x00, 0x00, 0x00, 0x00


//--------------------- .nv.info._Z11tma_examplev --------------------------
	.section	.nv.info._Z11tma_examplev,"",@"SHT_CUDA_INFO"
	.sectionflags	@""
	.align	4


	//----- nvinfo : EIATTR_CUDA_API_VERSION
	.align		4
        /*0000*/ 	.byte	0x04, 0x37
        /*0002*/ 	.short	(.L_19 - .L_18)
.L_18:
        /*0004*/ 	.word	0x00000082


	//----- nvinfo : EIATTR_SPARSE_MMA_MASK
	.align		4
.L_19:
        /*0008*/ 	.byte	0x03, 0x50
        /*000a*/ 	.short	0x0000


	//----- nvinfo : EIATTR_MAXREG_COUNT
	.align		4
        /*000c*/ 	.byte	0x03, 0x1b
        /*000e*/ 	.short	0x00ff


	//----- nvinfo : EIATTR_MERCURY_ISA_VERSION
	.align		4
        /*0010*/ 	.byte	0x03, 0x5f
        /*0012*/ 	.short	0x0101


	//----- nvinfo : EIATTR_VRC_CTA_INIT_COUNT
	.align		4
        /*0014*/ 	.byte	0x02, 0x4a
	.zero		1
	.zero		1


	//----- nvinfo : EIATTR_EXIT_INSTR_OFFSETS
	.align		4
        /*0018*/ 	.byte	0x04, 0x1c
        /*001a*/ 	.short	(.L_21 - .L_20)


	//   ....[0]....
.L_20:
        /*001c*/ 	.word	0x00000010


	//----- nvinfo : EIATTR_SW_WAR
	.align		4
.L_21:
        /*0020*/ 	.byte	0x04, 0x36
        /*0022*/ 	.short	(.L_23 - .L_22)
.L_22:
        /*0024*/ 	.word	0x00000008
.L_23:


//--------------------- .nv.info._Z29stream_ordered_memory_examplev --------------------------
	.section	.nv.info._Z29stream_ordered_memory_examplev,"",@"SHT_CUDA_INFO"
	.sectionflags	@""
	.align	4


	//----- nvinfo : EIATTR_CUDA_API_VERSION
	.align		4
        /*0000*/ 	.byte	0x04, 0x37
        /*0002*/ 	.short	(.L_25 - .L_24)
.L_24:
        /*0004*/ 	.word	0x00000082


	//----- nvinfo : EIATTR_SPARSE_MMA_MASK
	.align		4
.L_25:
        /*0008*/ 	.byte	0x03, 0x50
        /*000a*/ 	.short	0x0000


	//----- nvinfo : EIATTR_MAXREG_COUNT
	.align		4
        /*000c*/ 	.byte	0x03, 0x1b
        /*000e*/ 	.short	0x00ff


	//----- nvinfo : EIATTR_MERCURY_ISA_VERSION
	.align		4
        /*0010*/ 	.byte	0x03, 0x5f
        /*0012*/ 	.short	0x0101


	//----- nvinfo : EIATTR_VRC_CTA_INIT_COUNT
	.align		4
        /*0014*/ 	.byte	0x02, 0x4a
	.zero		1
	.zero		1


	//----- nvinfo : EIATTR_EXIT_INSTR_OFFSETS
	.align		4
        /*0018*/ 	.byte	0x04, 0x1c
        /*001a*/ 	.short	(.L_27 - .L_26)


	//   ....[0]....
.L_26:
        /*001c*/ 	.word	0x00000010


	//----- nvinfo : EIATTR_SW_WAR
	.align		4
.L_27:
        /*0020*/ 	.byte	0x04, 0x36
        /*0022*/ 	.short	(.L_29 - .L_28)
.L_28:
        /*0024*/ 	.word	0x00000008
.L_29:


//--------------------- .nv.info._Z13dummy_computePf --------------------------
	.section	.nv.info._Z13dummy_computePf,"",@"SHT_CUDA_INFO"
	.sectionflags	@""
	.align	4


	//----- nvinfo : EIATTR_CUDA_API_VERSION
	.align		4
        /*0000*/ 	.byte	0x04, 0x37
        /*0002*/ 	.short	(.L_31 - .L_30)
.L_30:
        /*0004*/ 	.word	0x00000082


	//----- nvinfo : EIATTR_KPARAM_INFO
	.align		4
.L_31:
        /*0008*/ 	.byte	0x04, 0x17
        /*000a*/ 	.short	(.L_33 - .L_32)
.L_32:
        /*000c*/ 	.word	0x00000000
        /*0010*/ 	.short	0x0000
        /*0012*/ 	.short	0x0000
        /*0014*/ 	.byte	0x00, 0xf5, 0x21, 0x00


	//----- nvinfo : EIATTR_SPARSE_MMA_MASK
	.align		4
.L_33:
        /*0018*/ 	.byte	0x03, 0x50
        /*001a*/ 	.short	0x0000


	//----- nvinfo : EIATTR_MAXREG_COUNT
	.align		4
        /*001c*/ 	.byte	0x03, 0x1b
        /*001e*/ 	.short	0x00ff


	//----- nvinfo : EIATTR_MERCURY_ISA_VERSION
	.align		4
        /*0020*/ 	.byte	0x03, 0x5f
        /*0022*/ 	.short	0x0101


	//----- nvinfo : EIATTR_VRC_CTA_INIT_COUNT
	.align		4
        /*0024*/ 	.byte	0x02, 0x4a
	.zero		1
	.zero		1


	//----- nvinfo : EIATTR_EXIT_INSTR_OFFSETS
	.align		4
        /*0028*/ 	.byte	0x04, 0x1c
        /*002a*/ 	.short	(.L_35 - .L_34)


	//   ....[0]....
.L_34:
        /*002c*/ 	.word	0x00000060


	//   ....[1]....
        /*0030*/ 	.word	0x000000d0


	//----- nvinfo : EIATTR_CBANK_PARAM_SIZE
	.align		4
.L_35:
        /*0034*/ 	.byte	0x03, 0x19
        /*0036*/ 	.short	0x0008


	//----- nvinfo : EIATTR_PARAM_CBANK
	.align		4
        /*0038*/ 	.byte	0x04, 0x0a
        /*003a*/ 	.short	(.L_37 - .L_36)
	.align		4
.L_36:
        /*003c*/ 	.word	index@(.nv.constant0._Z13dummy_computePf)
        /*0040*/ 	.short	0x0380
        /*0042*/ 	.short	0x0008


	//----- nvinfo : EIATTR_SW_WAR
	.align		4
.L_37:
        /*0044*/ 	.byte	0x04, 0x36
        /*0046*/ 	.short	(.L_39 - .L_38)
.L_38:
        /*0048*/ 	.word	0x00000008
.L_39:


//--------------------- .nv.callgraph             --------------------------
	.section	.nv.callgraph,"",@"SHT_CUDA_CALLGRAPH"
	.align	4
	.sectionentsize	8
	.align		4
        /*0000*/ 	.word	0x00000000
	.align		4
        /*0004*/ 	.word	0xffffffff
	.align		4
        /*0008*/ 	.word	0x00000000
	.align		4
        /*000c*/ 	.word	0xfffffffe
	.align		4
        /*0010*/ 	.word	0x00000000
	.align		4
        /*0014*/ 	.word	0xfffffffd
	.align		4
        /*0018*/ 	.word	0x00000000
	.align		4
        /*001c*/ 	.word	0xfffffffc


//--------------------- .text._Z11tma_examplev    --------------------------
	.section	.text._Z11tma_examplev,"ax",@progbits
	.align	128
        .global         _Z11tma_examplev
        .type           _Z11tma_examplev,@function
        .size           _Z11tma_examplev,(.L_x_3 - _Z11tma_examplev)
        .other          _Z11tma_examplev,@"STO_CUDA_ENTRY STV_DEFAULT"
_Z11tma_examplev:
.text._Z11tma_examplev:
[----:B------:R-:W-:Y:S01]  /*0000*/  LDC R1, c[0x0][0x37c] ;  /* 0x0000df00ff017b82 */ /* 0x000fe20000000800 */
[----:B------:R-:W-:Y:S05]  /*0010*/  EXIT ;  /* 0x000000000000794d */ /* 0x000fea0003800000 */
.L_x_0:
[----:B------:R-:W-:-:S00]  /*0020*/  BRA `(.L_x_0) ;  /* 0xfffffffc00fc7947 */ /* 0x000fc0000383ffff */
[----:B------:R-:W-:-:S00]  /*0030*/  NOP ;  /* 0x0000000000007918 */ /* 0x000fc00000000000 */
        /* <DEDUP_REMOVED lines=12> */
.L_x_3:


//--------------------- .text._Z29stream_ordered_memory_examplev --------------------------
	.section	.text._Z29stream_ordered_memory_examplev,"ax",@progbits
	.align	128
        .global         _Z29stream_ordered_memory_examplev
        .type           _Z29stream_ordered_memory_examplev,@function
        .size           _Z29stream_ordered_memory_examplev,(.L_x_4 - _Z29stream_ordered_memory_examplev)
        .other          _Z29stream_ordered_memory_examplev,@"STO_CUDA_ENTRY STV_DEFAULT"
_Z29stream_ordered_memory_examplev:
.text._Z29stream_ordered_memory_examplev:
[----:B------:R-:W-:Y:S01]  /*0000*/  LDC R1, c[0x0][0x37c] ;  /* 0x0000df00ff017b82 */ /* 0x000fe20000000800 */
[----:B------:R-:W-:Y:S05]  /*0010*/  EXIT ;  /* 0x000000000000794d */ /* 0x000fea0003800000 */
.L_x_1:
        /* <DEDUP_REMOVED lines=14> */
.L_x_4:


//--------------------- .text._Z13dummy_computePf --------------------------
	.section	.text._Z13dummy_computePf,"ax",@progbits
	.align	128
        .global         _Z13dummy_computePf
        .type           _Z13dummy_computePf,@function
        .size           _Z13dummy_computePf,(.L_x_5 - _Z13dummy_computePf)
        .other          _Z13dummy_computePf,@"STO_CUDA_ENTRY STV_DEFAULT"
_Z13dummy_computePf:
.text._Z13dummy_computePf:
[----:B------:R-:W-:Y:S01]  /*0000*/  LDC R1, c[0x0][0x37c] ;  /* 0x0000df00ff017b82 */ /* 0x000fe20000000800 */
[----:B------:R-:W0:Y:S07]  /*0010*/  S2R R0, SR_TID.X ;  /* 0x0000000000007919 */ /* 0x000e2e0000002100 */
[----:B------:R-:W0:Y:S08]  /*0020*/  S2UR UR4, SR_CTAID.X ;  /* 0x00000000000479c3 */ /* 0x000e300000002500 */
[----:B------:R-:W0:Y:S02]  /*0030*/  LDC R5, c[0x0][0x360] ;  /* 0x0000d800ff057b82 */ /* 0x000e240000000800 */
[----:B0-----:R-:W-:-:S05]  /*0040*/  IMAD R5, R5, UR4, R0 ;  /* 0x0000000405057c24 */ /* 0x001fca000f8e0200 */
[----:B------:R-:W-:-:S13]  /*0050*/  ISETP.GT.AND P0, PT, R5, 0xfffff, PT ;  /* 0x000fffff0500780c */ /* 0x000fda0003f04270 */
[----:B------:R-:W-:Y:S05]  /*0060*/  @P0 EXIT ;  /* 0x000000000000094d */ /* 0x000fea0003800000 */
[----:B------:R-:W0:Y:S01]  /*0070*/  LDC.64 R2, c[0x0][0x380] ;  /* 0x0000e000ff027b82 */ /* 0x000e220000000a00 */
[----:B------:R-:W1:Y:S01]  /*0080*/  LDCU.64 UR4, c[0x0][0x358] ;  /* 0x00006b00ff0477ac */ /* 0x000e620008000a00 */
[----:B0-----:R-:W-:-:S05]  /*0090*/  IMAD.WIDE R2, R5, 0x4, R2 ;  /* 0x0000000405027825 */ /* 0x001fca00078e0202 */
[----:B-1----:R-:W2:Y:S02]  /*00a0*/  LDG.E R0, desc[UR4][R2.64] ;  /* 0x0000000402007981 */ /* 0x002ea4000c1e1900 */
[----:B--2---:R-:W-:-:S05]  /*00b0*/  FADD R5, R0, R0 ;  /* 0x0000000000057221 */ /* 0x004fca0000000000 */
[----:B------:R-:W-:Y:S01]  /*00c0*/  STG.E desc[UR4][R2.64], R5 ;  /* 0x0000000502007986 */ /* 0x000fe2000c101904 */
[----:B------:R-:W-:Y:S05]  /*00d0*/  EXIT ;  /* 0x000000000000794d */ /* 0x000fea0003800000 */
.L_x_2:
        /* <DEDUP_REMOVED lines=10> */
.L_x_5:


//--------------------- .nv.shared.reserved.0     --------------------------
	.section	.nv.shared.reserved.0,"aw",@nobits
	.weak		__nv_reservedSMEM_offset_0_alias
	.size		__nv_reservedSMEM_offset_0_alias, 0, 64
	.other		__nv_reservedSMEM_offset_0_alias,@"STO_CUDA_RESERVED_SHARED STV_DEFAULT"
__nv_reservedSMEM_offset_0_alias:
	.zero		0
	.zero		64


//--------------------- .nv.constant0._Z11tma_examplev --------------------------
	.section	.nv.constant0._Z11tma_examplev,"a",@progbits
	.sectionflags	@""
	.align	4
.nv.constant0._Z11tma_examplev:
	.zero		896


//--------------------- .nv.constant0._Z29stream_ordered_memory_examplev --------------------------
	.section	.nv.constant0._Z29stream_ordered_memory_examplev,"a",@progbits
	.sectionflags	@""
	.align	4
.nv.constant0._Z29stream_ordered_memory_examplev:
	.zero		896


//--------------------- .nv.constant0._Z13dummy_computePf --------------------------
	.section	.nv.constant0._Z13dummy_computePf,"a",@progbits
	.sectionflags	@""
	.align	4
.nv.constant0._Z13dummy_computePf:
	.zero		904


//--------------------- SYMBOLS --------------------------

	.type		.nv.reservedSmem.offset0,@object
	.size		.nv.reservedSmem.offset0,0x4
